//
// Generated by NVIDIA NVVM Compiler
//
// Compiler Build ID: CL-36424714
// Cuda compilation tools, release 13.0, V13.0.88
// Based on NVVM 20.0.0
//

.version 9.0
.target sm_100
.address_size 64

	// .globl	_Z10initToZeroPi
.extern .func  (.param .b32 func_retval0) vprintf
(
	.param .b64 vprintf_param_0,
	.param .b64 vprintf_param_1
)
;
.global .align 1 .b8 $str[22] = {84, 104, 114, 101, 97, 100, 32, 73, 68, 32, 104, 101, 114, 101, 32, 105, 115, 32, 37, 100, 10};

.visible .entry _Z10initToZeroPi(
	.param .u64 .ptr .align 1 _Z10initToZeroPi_param_0
)
{
	.reg .b32 	%r<2>;
	.reg .b64 	%rd<5>;

	ld.param.u64 	%rd1, [_Z10initToZeroPi_param_0];
	cvta.to.global.u64 	%rd2, %rd1;
	mov.u32 	%r1, %tid.x;
	mul.wide.u32 	%rd3, %r1, 4;
	add.s64 	%rd4, %rd2, %rd3;
	st.global.u32 	[%rd4], %r1;
	ret;

}
	// .globl	_Z6addOnePi
.visible .entry _Z6addOnePi(
	.param .u64 .ptr .align 1 _Z6addOnePi_param_0
)
{
	.reg .b32 	%r<4>;
	.reg .b64 	%rd<5>;

	ld.param.u64 	%rd1, [_Z6addOnePi_param_0];
	cvta.to.global.u64 	%rd2, %rd1;
	mov.u32 	%r1, %tid.x;
	mul.wide.u32 	%rd3, %r1, 4;
	add.s64 	%rd4, %rd2, %rd3;
	ld.global.u32 	%r2, [%rd4];
	add.s32 	%r3, %r2, %r1;
	st.global.u32 	[%rd4], %r3;
	ret;

}
	// .globl	_Z9newAddOnePi
.visible .entry _Z9newAddOnePi(
	.param .u64 .ptr .align 1 _Z9newAddOnePi_param_0
)
{
	.local .align 8 .b8 	__local_depot2[8];
	.reg .b64 	%SP;
	.reg .b64 	%SPL;
	.reg .pred 	%p<2>;
	.reg .b32 	%r<10>;
	.reg .b64 	%rd<9>;

	mov.u64 	%SPL, __local_depot2;
	cvta.local.u64 	%SP, %SPL;
	ld.param.u64 	%rd1, [_Z9newAddOnePi_param_0];
	mov.u32 	%r2, %ctaid.x;
	mov.u32 	%r3, %ntid.x;
	mov.u32 	%r4, %tid.x;
	mad.lo.s32 	%r1, %r2, %r3, %r4;
	add.s32 	%r5, %r1, -8001;
	setp.lt.u32 	%p1, %r5, -6977;
	@%p1 bra 	$L__BB2_2;
	add.u64 	%rd2, %SP, 0;
	add.u64 	%rd3, %SPL, 0;
	cvta.to.global.u64 	%rd4, %rd1;
	st.local.u32 	[%rd3], %r1;
	mov.u64 	%rd5, $str;
	cvta.global.u64 	%rd6, %rd5;
	{ // callseq 0, 0
	.param .b64 param0;
	st.param.b64 	[param0], %rd6;
	.param .b64 param1;
	st.param.b64 	[param1], %rd2;
	.param .b32 retval0;
	call.uni (retval0), 
	vprintf, 
	(
	param0, 
	param1
	);
	ld.param.b32 	%r6, [retval0];
	} // callseq 0
	mul.wide.u32 	%rd7, %r1, 4;
	add.s64 	%rd8, %rd4, %rd7;
	ld.global.u32 	%r8, [%rd8];
	add.s32 	%r9, %r8, %r1;
	st.global.u32 	[%rd8], %r9;
$L__BB2_2:
	ret;

}


// ===== COMPILED SASS (sm_100) =====

	.target	sm_100

	.elftype	@"ET_EXEC"


//--------------------- .note.nv.tkinfo           --------------------------
	.section	.note.nv.tkinfo,"",@"SHT_NOTE"
	.sectionflags	@"SHF_NOTE_NV_TKINFO"
	.tkinfo
        /*0018*/ 	.word	0x00000002
        /*0030*/ 	.string	""
        /*0030*/ 	.string	"ptxas"
        /*0030*/ 	.string	"Cuda compilation tools, release 13.0, V13.0.88"
        /*0030*/ 	.string	"Build cuda_13.0.r13.0/compiler.36424714_0"
        /*0030*/ 	.string	"-arch sm_100 -m 64 "



//--------------------- .note.nv.cuinfo           --------------------------
	.section	.note.nv.cuinfo,"",@"SHT_NOTE"
	.sectionflags	@"SHF_NOTE_NV_CUINFO"
        /*0018*/ 	.short	0x0002
        /*001a*/ 	.short	0x0064
        /*001c*/ 	.short	0x0082
	.zero		2


//--------------------- .nv.info                  --------------------------
	.section	.nv.info,"",@"SHT_CUDA_INFO"
	.align	4


	//----- nvinfo : EIATTR_REGCOUNT
	.align		4
        /*0000*/ 	.byte	0x04, 0x2f
        /*0002*/ 	.short	(.L_2 - .L_1)
	.align		4
.L_1:
        /*0004*/ 	.word	index@(_Z10initToZeroPi)
        /*0008*/ 	.word	0x00000008


	//----- nvinfo : EIATTR_FRAME_SIZE
	.align		4
.L_2:
        /*000c*/ 	.byte	0x04, 0x11
        /*000e*/ 	.short	(.L_4 - .L_3)
	.align		4
.L_3:
        /*0010*/ 	.word	index@(_Z10initToZeroPi)
        /*0014*/ 	.word	0x00000000


	//----- nvinfo : EIATTR_REGCOUNT
	.align		4
.L_4:
        /*0018*/ 	.byte	0x04, 0x2f
        /*001a*/ 	.short	(.L_6 - .L_5)
	.align		4
.L_5:
        /*001c*/ 	.word	index@(_Z6addOnePi)
        /*0020*/ 	.word	0x00000008


	//----- nvinfo : EIATTR_FRAME_SIZE
	.align		4
.L_6:
        /*0024*/ 	.byte	0x04, 0x11
        /*0026*/ 	.short	(.L_8 - .L_7)
	.align		4
.L_7:
        /*0028*/ 	.word	index@(_Z6addOnePi)
        /*002c*/ 	.word	0x00000000


	//----- nvinfo : EIATTR_REGCOUNT
	.align		4
.L_8:
        /*0030*/ 	.byte	0x04, 0x2f
        /*0032*/ 	.short	(.L_10 - .L_9)
	.align		4
.L_9:
        /*0034*/ 	.word	index@(_Z9newAddOnePi)
        /*0038*/ 	.word	0x00000018


	//----- nvinfo : EIATTR_FRAME_SIZE
	.align		4
.L_10:
        /*003c*/ 	.byte	0x04, 0x11
        /*003e*/ 	.short	(.L_12 - .L_11)
	.align		4
.L_11:
        /*0040*/ 	.word	index@(_Z9newAddOnePi)
        /*0044*/ 	.word	0x00000008


	//----- nvinfo : EIATTR_MIN_STACK_SIZE
	.align		4
.L_12:
        /*0048*/ 	.byte	0x04, 0x12
        /*004a*/ 	.short	(.L_14 - .L_13)
	.align		4
.L_13:
        /*004c*/ 	.word	index@(_Z9newAddOnePi)
        /*0050*/ 	.word	0x00000008


	//----- nvinfo : EIATTR_MIN_STACK_SIZE
	.align		4
.L_14:
        /*0054*/ 	.byte	0x04, 0x12
        /*0056*/ 	.short	(.L_16 - .L_15)
	.align		4
.L_15:
        /*0058*/ 	.word	index@(_Z6addOnePi)
        /*005c*/ 	.word	0x00000000


	//----- nvinfo : EIATTR_MIN_STACK_SIZE
	.align		4
.L_16:
        /*0060*/ 	.byte	0x04, 0x12
        /*0062*/ 	.short	(.L_18 - .L_17)
	.align		4
.L_17:
        /*0064*/ 	.word	index@(_Z10initToZeroPi)
        /*0068*/ 	.word	0x00000000
.L_18:


//--------------------- .nv.compat                --------------------------
	.section	.nv.compat,"",@"SHT_CUDA_COMPAT_INFO"
	.align	4
        /*0000*/ 	.byte	0x02, 0x09, 0x00, 0x00, 0x02, 0x02, 0x01, 0x00, 0x02, 0x05, 0x05, 0x00, 0x03, 0x07, 0x01, 0x01
        /*0010*/ 	.byte	0x02, 0x03, 0x00, 0x00, 0x02, 0x06, 0x01, 0x00, 0x04, 0x0b, 0x08, 0x00, 0x09, 0x00, 0x00, 0x00
        /*0020*/ 	.byte	0x00, 0x00, 0x00, 0x00


//--------------------- .nv.info._Z9newAddOnePi   --------------------------
	.section	.nv.info._Z9newAddOnePi,"",@"SHT_CUDA_INFO"
	.sectionflags	@""
	.align	4


	//----- nvinfo : EIATTR_CUDA_API_VERSION
	.align		4
        /*0000*/ 	.byte	0x04, 0x37
        /*0002*/ 	.short	(.L_20 - .L_19)
.L_19:
        /*0004*/ 	.word	0x00000082


	//----- nvinfo : EIATTR_KPARAM_INFO
	.align		4
.L_20:
        /*0008*/ 	.byte	0x04, 0x17
        /*000a*/ 	.short	(.L_22 - .L_21)
.L_21:
        /*000c*/ 	.word	0x00000000
        /*0010*/ 	.short	0x0000
        /*0012*/ 	.short	0x0000
        /*0014*/ 	.byte	0x00, 0xf5, 0x21, 0x00


	//----- nvinfo : EIATTR_SPARSE_MMA_MASK
	.align		4
.L_22:
        /*0018*/ 	.byte	0x03, 0x50
        /*001a*/ 	.short	0x0000


	//----- nvinfo : EIATTR_MAXREG_COUNT
	.align		4
        /*001c*/ 	.byte	0x03, 0x1b
        /*001e*/ 	.short	0x00ff


	//----- nvinfo : EIATTR_EXTERNS
	.align		4
        /*0020*/ 	.byte	0x04, 0x0f
        /*0022*/ 	.short	(.L_24 - .L_23)


	//   ....[0]....
	.align		4
.L_23:
        /*0024*/ 	.word	index@(vprintf)


	//----- nvinfo : EIATTR_MERCURY_ISA_VERSION
	.align		4
.L_24:
        /*0028*/ 	.byte	0x03, 0x5f
        /*002a*/ 	.short	0x0101


	//----- nvinfo : EIATTR_VRC_CTA_INIT_COUNT
	.align		4
        /*002c*/ 	.byte	0x02, 0x4a
	.zero		1
	.zero		1


	//----- nvinfo : EIATTR_SYSCALL_OFFSETS
	.align		4
        /*0030*/ 	.byte	0x04, 0x46
        /*0032*/ 	.short	(.L_26 - .L_25)


	//   ....[0]....
.L_25:
        /*0034*/ 	.word	0x00000150


	//----- nvinfo : EIATTR_EXIT_INSTR_OFFSETS
	.align		4
.L_26:
        /*0038*/ 	.byte	0x04, 0x1c
        /*003a*/ 	.short	(.L_28 - .L_27)


	//   ....[0]....
.L_27:
        /*003c*/ 	.word	0x000000c0


	//   ....[1]....
        /*0040*/ 	.word	0x000001b0


	//----- nvinfo : EIATTR_CRS_STACK_SIZE
	.align		4
.L_28:
        /*0044*/ 	.byte	0x04, 0x1e
        /*0046*/ 	.short	(.L_30 - .L_29)
.L_29:
        /*0048*/ 	.word	0x00000000


	//----- nvinfo : EIATTR_CBANK_PARAM_SIZE
	.align		4
.L_30:
        /*004c*/ 	.byte	0x03, 0x19
        /*004e*/ 	.short	0x0008


	//----- nvinfo : EIATTR_PARAM_CBANK
	.align		4
        /*0050*/ 	.byte	0x04, 0x0a
        /*0052*/ 	.short	(.L_32 - .L_31)
	.align		4
.L_31:
        /*0054*/ 	.word	index@(.nv.constant0._Z9newAddOnePi)
        /*0058*/ 	.short	0x0380
        /*005a*/ 	.short	0x0008


	//----- nvinfo : EIATTR_SW_WAR
	.align		4
.L_32:
        /*005c*/ 	.byte	0x04, 0x36
        /*005e*/ 	.short	(.L_34 - .L_33)
.L_33:
        /*0060*/ 	.word	0x00000008
.L_34:


//--------------------- .nv.info._Z6addOnePi      --------------------------
	.section	.nv.info._Z6addOnePi,"",@"SHT_CUDA_INFO"
	.sectionflags	@""
	.align	4


	//----- nvinfo : EIATTR_CUDA_API_VERSION
	.align		4
        /*0000*/ 	.byte	0x04, 0x37
        /*0002*/ 	.short	(.L_36 - .L_35)
.L_35:
        /*0004*/ 	.word	0x00000082


	//----- nvinfo : EIATTR_KPARAM_INFO
	.align		4
.L_36:
        /*0008*/ 	.byte	0x04, 0x17
        /*000a*/ 	.short	(.L_38 - .L_37)
.L_37:
        /*000c*/ 	.word	0x00000000
        /*0010*/ 	.short	0x0000
        /*0012*/ 	.short	0x0000
        /*0014*/ 	.byte	0x00, 0xf5, 0x21, 0x00


	//----- nvinfo : EIATTR_SPARSE_MMA_MASK
	.align		4
.L_38:
        /*0018*/ 	.byte	0x03, 0x50
        /*001a*/ 	.short	0x0000


	//----- nvinfo : EIATTR_MAXREG_COUNT
	.align		4
        /*001c*/ 	.byte	0x03, 0x1b
        /*001e*/ 	.short	0x00ff


	//----- nvinfo : EIATTR_MERCURY_ISA_VERSION
	.align		4
        /*0020*/ 	.byte	0x03, 0x5f
        /*0022*/ 	.short	0x0101


	//----- nvinfo : EIATTR_VRC_CTA_INIT_COUNT
	.align		4
        /*0024*/ 	.byte	0x02, 0x4a
	.zero		1
	.zero		1


	//----- nvinfo : EIATTR_EXIT_INSTR_OFFSETS
	.align		4
        /*0028*/ 	.byte	0x04, 0x1c
        /*002a*/ 	.short	(.L_40 - .L_39)


	//   ....[0]....
.L_39:
        /*002c*/ 	.word	0x00000080


	//----- nvinfo : EIATTR_CBANK_PARAM_SIZE
	.align		4
.L_40:
        /*0030*/ 	.byte	0x03, 0x19
        /*0032*/ 	.short	0x0008


	//----- nvinfo : EIATTR_PARAM_CBANK
	.align		4
        /*0034*/ 	.byte	0x04, 0x0a
        /*0036*/ 	.short	(.L_42 - .L_41)
	.align		4
.L_41:
        /*0038*/ 	.word	index@(.nv.constant0._Z6addOnePi)
        /*003c*/ 	.short	0x0380
        /*003e*/ 	.short	0x0008


	//----- nvinfo : EIATTR_SW_WAR
	.align		4
.L_42:
        /*0040*/ 	.byte	0x04, 0x36
        /*0042*/ 	.short	(.L_44 - .L_43)
.L_43:
        /*0044*/ 	.word	0x00000008
.L_44:


//--------------------- .nv.info._Z10initToZeroPi --------------------------
	.section	.nv.info._Z10initToZeroPi,"",@"SHT_CUDA_INFO"
	.sectionflags	@""
	.align	4


	//----- nvinfo : EIATTR_CUDA_API_VERSION
	.align		4
        /*0000*/ 	.byte	0x04, 0x37
        /*0002*/ 	.short	(.L_46 - .L_45)
.L_45:
        /*0004*/ 	.word	0x00000082


	//----- nvinfo : EIATTR_KPARAM_INFO
	.align		4
.L_46:
        /*0008*/ 	.byte	0x04, 0x17
        /*000a*/ 	.short	(.L_48 - .L_47)
.L_47:
        /*000c*/ 	.word	0x00000000
        /*0010*/ 	.short	0x0000
        /*0012*/ 	.short	0x0000
        /*0014*/ 	.byte	0x00, 0xf5, 0x21, 0x00


	//----- nvinfo : EIATTR_SPARSE_MMA_MASK
	.align		4
.L_48:
        /*0018*/ 	.byte	0x03, 0x50
        /*001a*/ 	.short	0x0000


	//----- nvinfo : EIATTR_MAXREG_COUNT
	.align		4
        /*001c*/ 	.byte	0x03, 0x1b
        /*001e*/ 	.short	0x00ff


	//----- nvinfo : EIATTR_MERCURY_ISA_VERSION
	.align		4
        /*0020*/ 	.byte	0x03, 0x5f
        /*0022*/ 	.short	0x0101


	//----- nvinfo : EIATTR_VRC_CTA_INIT_COUNT
	.align		4
        /*0024*/ 	.byte	0x02, 0x4a
	.zero		1
	.zero		1


	//----- nvinfo : EIATTR_EXIT_INSTR_OFFSETS
	.align		4
        /*0028*/ 	.byte	0x04, 0x1c
        /*002a*/ 	.short	(.L_50 - .L_49)


	//   ....[0]....
.L_49:
        /*002c*/ 	.word	0x00000060


	//----- nvinfo : EIATTR_CBANK_PARAM_SIZE
	.align		4
.L_50:
        /*0030*/ 	.byte	0x03, 0x19
        /*0032*/ 	.short	0x0008


	//----- nvinfo : EIATTR_PARAM_CBANK
	.align		4
        /*0034*/ 	.byte	0x04, 0x0a
        /*0036*/ 	.short	(.L_52 - .L_51)
	.align		4
.L_51:
        /*0038*/ 	.word	index@(.nv.constant0._Z10initToZeroPi)
        /*003c*/ 	.short	0x0380
        /*003e*/ 	.short	0x0008


	//----- nvinfo : EIATTR_SW_WAR
	.align		4
.L_52:
        /*0040*/ 	.byte	0x04, 0x36
        /*0042*/ 	.short	(.L_54 - .L_53)
.L_53:
        /*0044*/ 	.word	0x00000008
.L_54:


//--------------------- .nv.callgraph             --------------------------
	.section	.nv.callgraph,"",@"SHT_CUDA_CALLGRAPH"
	.align	4
	.sectionentsize	8
	.align		4
        /*0000*/ 	.word	0x00000000
	.align		4
        /*0004*/ 	.word	0xffffffff
	.align		4
        /*0008*/ 	.word	index@(_Z9newAddOnePi)
	.align		4
        /*000c*/ 	.word	index@(vprintf)
	.align		4
        /*0010*/ 	.word	0x00000000
	.align		4
        /*0014*/ 	.word	0xfffffffe
	.align		4
        /*0018*/ 	.word	0x00000000
	.align		4
        /*001c*/ 	.word	0xfffffffd
	.align		4
        /*0020*/ 	.word	0x00000000
	.align		4
        /*0024*/ 	.word	0xfffffffc


//--------------------- .nv.constant4             --------------------------
	.section	.nv.constant4,"a",@progbits
	.align	8
	.align		8
.nv.constant4:
        /*0000*/ 	.dword	vprintf
	.align		8
        /*0008*/ 	.dword	$str


//--------------------- .text._Z9newAddOnePi      --------------------------
	.section	.text._Z9newAddOnePi,"ax",@progbits
	.align	128
        .global         _Z9newAddOnePi
        .type           _Z9newAddOnePi,@function
        .size           _Z9newAddOnePi,(.L_x_4 - _Z9newAddOnePi)
        .other          _Z9newAddOnePi,@"STO_CUDA_ENTRY STV_DEFAULT"
_Z9newAddOnePi:
.text._Z9newAddOnePi:
[----:B------:R-:W0:Y:S01]  /*0000*/  LDC R1, c[0x0][0x37c] ;  /* 0x0000df00ff017b82 */ /* 0x000e220000000800 */
[----:B------:R-:W1:Y:S01]  /*0010*/  S2R R3, SR_TID.X ;  /* 0x0000000000037919 */ /* 0x000e620000002100 */
[----:B------:R-:W2:Y:S06]  /*0020*/  LDCU UR5, c[0x0][0x2fc] ;  /* 0x00005f80ff0577ac */ /* 0x000eac0008000800 */
[----:B------:R-:W1:Y:S01]  /*0030*/  S2UR UR6, SR_CTAID.X ;  /* 0x00000000000679c3 */ /* 0x000e620000002500 */
[----:B0-----:R-:W-:Y:S01]  /*0040*/  VIADD R1, R1, 0xfffffff8 ;  /* 0xfffffff801017836 */ /* 0x001fe20000000000 */
[----:B------:R-:W0:Y:S06]  /*0050*/  LDCU UR4, c[0x0][0x2f8] ;  /* 0x00005f00ff0477ac */ /* 0x000e2c0008000800 */
[----:B------:R-:W1:Y:S01]  /*0060*/  LDC R2, c[0x0][0x360] ;  /* 0x0000d800ff027b82 */ /* 0x000e620000000800 */
[----:B0-----:R-:W-:-:S04]  /*0070*/  IADD3 R6, P1, PT, R1, UR4, RZ ;  /* 0x0000000401067c10 */ /* 0x001fc8000ff3e0ff */
[----:B--2---:R-:W-:Y:S01]  /*0080*/  IADD3.X R7, PT, PT, RZ, UR5, RZ, P1, !PT ;  /* 0x00000005ff077c10 */ /* 0x004fe20008ffe4ff */
[----:B-1----:R-:W-:-:S04]  /*0090*/  IMAD R2, R2, UR6, R3 ;  /* 0x0000000602027c24 */ /* 0x002fc8000f8e0203 */
[----:B------:R-:W-:-:S05]  /*00a0*/  VIADD R0, R2, 0xffffe0bf ;  /* 0xffffe0bf02007836 */ /* 0x000fca0000000000 */
[----:B------:R-:W-:-:S13]  /*00b0*/  ISETP.GE.U32.AND P0, PT, R0, -0x1b41, PT ;  /* 0xffffe4bf0000780c */ /* 0x000fda0003f06070 */
[----:B------:R-:W-:Y:S05]  /*00c0*/  @!P0 EXIT ;  /* 0x000000000000894d */ /* 0x000fea0003800000 */
[----:B------:R-:W-:Y:S01]  /*00d0*/  MOV R0, 0x0 ;  /* 0x0000000000007802 */ /* 0x000fe20000000f00 */
[----:B------:R0:W-:Y:S01]  /*00e0*/  STL [R1], R2 ;  /* 0x0000000201007387 */ /* 0x0001e20000100800 */
[----:B------:R-:W1:Y:S02]  /*00f0*/  LDCU.64 UR4, c[0x4][0x8] ;  /* 0x01000100ff0477ac */ /* 0x000e640008000a00 */
[----:B------:R0:W2:Y:S01]  /*0100*/  LDC.64 R8, c[0x4][R0] ;  /* 0x0100000000087b82 */ /* 0x0000a20000000a00 */
[----:B------:R-:W3:Y:S01]  /*0110*/  LDCU.64 UR36, c[0x0][0x358] ;  /* 0x00006b00ff2477ac */ /* 0x000ee20008000a00 */
[----:B-1----:R-:W-:Y:S01]  /*0120*/  IMAD.U32 R4, RZ, RZ, UR4 ;  /* 0x00000004ff047e24 */ /* 0x002fe2000f8e00ff */
[----:B0-----:R-:W-:-:S07]  /*0130*/  MOV R5, UR5 ;  /* 0x0000000500057c02 */ /* 0x001fce0008000f00 */
[----:B------:R-:W-:-:S07]  /*0140*/  LEPC R20, `(.L_x_0) ;  /* 0x000000001014794e */ /* 0x000fce0000000000 */
[----:B--23--:R-:W-:Y:S05]  /*0150*/  CALL.ABS.NOINC R8 ;  /* 0x0000000008007343 */ /* 0x00cfea0003c00000 */
.L_x_0:
[----:B------:R-:W0:Y:S02]  /*0160*/  LDC.64 R4, c[0x0][0x380] ;  /* 0x0000e000ff047b82 */ /* 0x000e240000000a00 */
[----:B0-----:R-:W-:-:S05]  /*0170*/  IMAD.WIDE.U32 R4, R2, 0x4, R4 ;  /* 0x0000000402047825 */ /* 0x001fca00078e0004 */
[----:B------:R-:W2:Y:S02]  /*0180*/  LDG.E R3, desc[UR36][R4.64] ;  /* 0x0000002404037981 */ /* 0x000ea4000c1e1900 */
[----:B--2---:R-:W-:-:S05]  /*0190*/  IMAD.IADD R3, R2, 0x1, R3 ;  /* 0x0000000102037824 */ /* 0x004fca00078e0203 */
[----:B------:R-:W-:Y:S01]  /*01a0*/  STG.E desc[UR36][R4.64], R3 ;  /* 0x0000000304007986 */ /* 0x000fe2000c101924 */
[----:B------:R-:W-:Y:S05]  /*01b0*/  EXIT ;  /* 0x000000000000794d */ /* 0x000fea0003800000 */
.L_x_1:
[----:B------:R-:W-:-:S00]  /*01c0*/  BRA `(.L_x_1) ;  /* 0xfffffffc00fc7947 */ /* 0x000fc0000383ffff */
[----:B------:R-:W-:-:S00]  /*01d0*/  NOP ;  /* 0x0000000000007918 */ /* 0x000fc00000000000 */
        /* <DEDUP_REMOVED lines=10> */
.L_x_4:


//--------------------- .text._Z6addOnePi         --------------------------
	.section	.text._Z6addOnePi,"ax",@progbits
	.align	128
        .global         _Z6addOnePi
        .type           _Z6addOnePi,@function
        .size           _Z6addOnePi,(.L_x_5 - _Z6addOnePi)
        .other          _Z6addOnePi,@"STO_CUDA_ENTRY STV_DEFAULT"
_Z6addOnePi:
.text._Z6addOnePi:
[----:B------:R-:W-:Y:S01]  /*0000*/  LDC R1, c[0x0][0x37c] ;  /* 0x0000df00ff017b82 */ /* 0x000fe20000000800 */
[----:B------:R-:W0:Y:S07]  /*0010*/  S2R R5, SR_TID.X ;  /* 0x0000000000057919 */ /* 0x000e2e0000002100 */
[----:B------:R-:W0:Y:S01]  /*0020*/  LDC.64 R2, c[0x0][0x380] ;  /* 0x0000e000ff027b82 */ /* 0x000e220000000a00 */
[----:B------:R-:W1:Y:S01]  /*0030*/  LDCU.64 UR4, c[0x0][0x358] ;  /* 0x00006b00ff0477ac */ /* 0x000e620008000a00 */
[----:B0-----:R-:W-:-:S05]  /*0040*/  IMAD.WIDE.U32 R2, R5, 0x4, R2 ;  /* 0x0000000405027825 */ /* 0x001fca00078e0002 */
[----:B-1----:R-:W2:Y:S02]  /*0050*/  LDG.E R0, desc[UR4][R2.64] ;  /* 0x0000000402007981 */ /* 0x002ea4000c1e1900 */
[----:B--2---:R-:W-:-:S05]  /*0060*/  IADD3 R5, PT, PT, R0, R5, RZ ;  /* 0x0000000500057210 */ /* 0x004fca0007ffe0ff */
[----:B------:R-:W-:Y:S01]  /*0070*/  STG.E desc[UR4][R2.64], R5 ;  /* 0x0000000502007986 */ /* 0x000fe2000c101904 */
[----:B------:R-:W-:Y:S05]  /*0080*/  EXIT ;  /* 0x000000000000794d */ /* 0x000fea0003800000 */
.L_x_2:
        /* <DEDUP_REMOVED lines=15> */
.L_x_5:


//--------------------- .text._Z10initToZeroPi    --------------------------
	.section	.text._Z10initToZeroPi,"ax",@progbits
	.align	128
        .global         _Z10initToZeroPi
        .type           _Z10initToZeroPi,@function
        .size           _Z10initToZeroPi,(.L_x_6 - _Z10initToZeroPi)
        .other          _Z10initToZeroPi,@"STO_CUDA_ENTRY STV_DEFAULT"
_Z10initToZeroPi:
.text._Z10initToZeroPi:
[----:B------:R-:W-:Y:S01]  /*0000*/  LDC R1, c[0x0][0x37c] ;  /* 0x0000df00ff017b82 */ /* 0x000fe20000000800 */
[----:B------:R-:W0:Y:S07]  /*0010*/  S2R R5, SR_TID.X ;  /* 0x0000000000057919 */ /* 0x000e2e0000002100 */
[----:B------:R-:W0:Y:S01]  /*0020*/  LDC.64 R2, c[0x0][0x380] ;  /* 0x0000e000ff027b82 */ /* 0x000e220000000a00 */
[----:B------:R-:W1:Y:S01]  /*0030*/  LDCU.64 UR4, c[0x0][0x358] ;  /* 0x00006b00ff0477ac */ /* 0x000e620008000a00 */
[----:B0-----:R-:W-:-:S05]  /*0040*/  IMAD.WIDE.U32 R2, R5, 0x4, R2 ;  /* 0x0000000405027825 */ /* 0x001fca00078e0002 */
[----:B-1----:R-:W-:Y:S01]  /*0050*/  STG.E desc[UR4][R2.64], R5 ;  /* 0x0000000502007986 */ /* 0x002fe2000c101904 */
[----:B------:R-:W-:Y:S05]  /*0060*/  EXIT ;  /* 0x000000000000794d */ /* 0x000fea0003800000 */
.L_x_3:
        /* <DEDUP_REMOVED lines=9> */
.L_x_6:


//--------------------- .nv.global.init           --------------------------
	.section	.nv.global.init,"aw",@progbits
.nv.global.init:
	.type		$str,@object
	.size		$str,(.L_0 - $str)
$str:
        /*0000*/ 	.byte	0x54, 0x68, 0x72, 0x65, 0x61, 0x64, 0x20, 0x49, 0x44, 0x20, 0x68, 0x65, 0x72, 0x65, 0x20, 0x69
        /*0010*/ 	.byte	0x73, 0x20, 0x25, 0x64, 0x0a, 0x00
.L_0:


//--------------------- .nv.shared.reserved.0     --------------------------
	.section	.nv.shared.reserved.0,"aw",@nobits
	.weak		__nv_reservedSMEM_offset_0_alias
	.size		__nv_reservedSMEM_offset_0_alias, 0, 64
	.other		__nv_reservedSMEM_offset_0_alias,@"STO_CUDA_RESERVED_SHARED STV_DEFAULT"
__nv_reservedSMEM_offset_0_alias:
	.zero		0
	.zero		64


//--------------------- .nv.constant0._Z9newAddOnePi --------------------------
	.section	.nv.constant0._Z9newAddOnePi,"a",@progbits
	.sectionflags	@""
	.align	4
.nv.constant0._Z9newAddOnePi:
	.zero		904


//--------------------- .nv.constant0._Z6addOnePi --------------------------
	.section	.nv.constant0._Z6addOnePi,"a",@progbits
	.sectionflags	@""
	.align	4
.nv.constant0._Z6addOnePi:
	.zero		904


//--------------------- .nv.constant0._Z10initToZeroPi --------------------------
	.section	.nv.constant0._Z10initToZeroPi,"a",@progbits
	.sectionflags	@""
	.align	4
.nv.constant0._Z10initToZeroPi:
	.zero		904


//--------------------- SYMBOLS --------------------------

	.type		.nv.reservedSmem.offset0,@object
	.size		.nv.reservedSmem.offset0,0x4
	.type		vprintf,@function
